	.headerflags	@"EF_CUDA_TEXMODE_UNIFIED EF_CUDA_64BIT_ADDRESS EF_CUDA_ACCELERATORS EF_CUDA_SM90 EF_CUDA_VIRTUAL_SM(EF_CUDA_SM90)"
	.elftype	@"ET_EXEC"


//--------------------- .nv.info                  --------------------------
	.section	.nv.info,"",@"SHT_CUDA_INFO"
	.align	4


	//----- nvinfo : EIATTR_REGCOUNT
	.align		4
        /*0000*/ 	.byte	0x04, 0x2f
        /*0002*/ 	.short	(.L_1 - .L_0)
	.align		4
.L_0:
        /*0004*/ 	.word	index@(triton_poi_fused_convolution_relu_12)
        /*0008*/ 	.word	0x0000000c


	//----- nvinfo : EIATTR_MIN_STACK_SIZE
	.align		4
.L_1:
        /*000c*/ 	.byte	0x04, 0x12
        /*000e*/ 	.short	(.L_3 - .L_2)
	.align		4
.L_2:
        /*0010*/ 	.word	index@(triton_poi_fused_convolution_relu_12)
        /*0014*/ 	.word	0x00000000


	//----- nvinfo : EIATTR_FRAME_SIZE
	.align		4
.L_3:
        /*0018*/ 	.byte	0x04, 0x11
        /*001a*/ 	.short	(.L_5 - .L_4)
	.align		4
.L_4:
        /*001c*/ 	.word	index@(triton_poi_fused_convolution_relu_12)
        /*0020*/ 	.word	0x00000000


	//----- nvinfo : EIATTR_MIN_STACK_SIZE
	.align		4
.L_5:
        /*0024*/ 	.byte	0x04, 0x12
        /*0026*/ 	.short	(.L_7 - .L_6)
	.align		4
.L_6:
        /*0028*/ 	.word	index@(triton_poi_fused_convolution_relu_12)
        /*002c*/ 	.word	0x00000000
.L_7:


//--------------------- .nv.info.triton_poi_fused_convolution_relu_12 --------------------------
	.section	.nv.info.triton_poi_fused_convolution_relu_12,"",@"SHT_CUDA_INFO"
	.sectionflags	@""
	.align	4


	//----- nvinfo : EIATTR_CUDA_API_VERSION
	.align		4
        /*0000*/ 	.byte	0x04, 0x37
        /*0002*/ 	.short	(.L_9 - .L_8)
.L_8:
        /*0004*/ 	.word	0x0000007c


	//----- nvinfo : EIATTR_KPARAM_INFO
	.align		4
.L_9:
        /*0008*/ 	.byte	0x04, 0x17
        /*000a*/ 	.short	(.L_11 - .L_10)
.L_10:
        /*000c*/ 	.word	0x00000000
        /*0010*/ 	.short	0x0002
        /*0012*/ 	.short	0x0010
        /*0014*/ 	.byte	0x00, 0xf0, 0x11, 0x00


	//----- nvinfo : EIATTR_KPARAM_INFO
	.align		4
.L_11:
        /*0018*/ 	.byte	0x04, 0x17
        /*001a*/ 	.short	(.L_13 - .L_12)
.L_12:
        /*001c*/ 	.word	0x00000000
        /*0020*/ 	.short	0x0001
        /*0022*/ 	.short	0x0008
        /*0024*/ 	.byte	0x00, 0xf4, 0x21, 0x00


	//----- nvinfo : EIATTR_KPARAM_INFO
	.align		4
.L_13:
        /*0028*/ 	.byte	0x04, 0x17
        /*002a*/ 	.short	(.L_15 - .L_14)
.L_14:
        /*002c*/ 	.word	0x00000000
        /*0030*/ 	.short	0x0000
        /*0032*/ 	.short	0x0000
        /*0034*/ 	.byte	0x00, 0xf4, 0x21, 0x00


	//----- nvinfo : EIATTR_SPARSE_MMA_MASK
	.align		4
.L_15:
        /*0038*/ 	.byte	0x03, 0x50
        /*003a*/ 	.short	0x0000


	//----- nvinfo : EIATTR_MAXREG_COUNT
	.align		4
        /*003c*/ 	.byte	0x03, 0x1b
        /*003e*/ 	.short	0x00ff


	//----- nvinfo : EIATTR_EXIT_INSTR_OFFSETS
	.align		4
        /*0040*/ 	.byte	0x04, 0x1c
        /*0042*/ 	.short	(.L_17 - .L_16)


	//   ....[0]....
.L_16:
        /*0044*/ 	.word	0x00000190


	//----- nvinfo : EIATTR_REQNTID
	.align		4
.L_17:
        /*0048*/ 	.byte	0x04, 0x10
        /*004a*/ 	.short	(.L_19 - .L_18)
.L_18:
        /*004c*/ 	.word	0x00000100
        /*0050*/ 	.word	0x00000001
        /*0054*/ 	.word	0x00000001


	//----- nvinfo : EIATTR_CBANK_PARAM_SIZE
	.align		4
.L_19:
        /*0058*/ 	.byte	0x03, 0x19
        /*005a*/ 	.short	0x0014


	//----- nvinfo : EIATTR_PARAM_CBANK
	.align		4
        /*005c*/ 	.byte	0x04, 0x0a
        /*005e*/ 	.short	(.L_21 - .L_20)
	.align		4
.L_20:
        /*0060*/ 	.word	index@(.nv.constant0.triton_poi_fused_convolution_relu_12)
        /*0064*/ 	.short	0x0210
        /*0066*/ 	.short	0x0014


	//----- nvinfo : EIATTR_SW_WAR
	.align		4
.L_21:
        /*0068*/ 	.byte	0x04, 0x36
        /*006a*/ 	.short	(.L_23 - .L_22)
.L_22:
        /*006c*/ 	.word	0x00000008
.L_23:


//--------------------- .nv.callgraph             --------------------------
	.section	.nv.callgraph,"",@"SHT_CUDA_CALLGRAPH"
	.align	4
	.sectionentsize	8
	.align		4
        /*0000*/ 	.word	0x00000000
	.align		4
        /*0004*/ 	.word	0xffffffff
	.align		4
        /*0008*/ 	.word	0x00000000
	.align		4
        /*000c*/ 	.word	0xfffffffe
	.align		4
        /*0010*/ 	.word	0x00000000
	.align		4
        /*0014*/ 	.word	0xfffffffd
	.align		4
        /*0018*/ 	.word	0x00000000
	.align		4
        /*001c*/ 	.word	0xfffffffc


//--------------------- .text.triton_poi_fused_convolution_relu_12 --------------------------
	.section	.text.triton_poi_fused_convolution_relu_12,"ax",@progbits
	.align	128
        .global         triton_poi_fused_convolution_relu_12
        .type           triton_poi_fused_convolution_relu_12,@function
        .size           triton_poi_fused_convolution_relu_12,(.L_x_1 - triton_poi_fused_convolution_relu_12)
        .other          triton_poi_fused_convolution_relu_12,@"STO_CUDA_ENTRY STV_DEFAULT"
triton_poi_fused_convolution_relu_12:
.text.triton_poi_fused_convolution_relu_12:
[----:B------:R-:W-:Y:S01]  /*0000*/  LDC R1, c[0x0][0x28] ;  /* 0x00000a00ff017b82 */ /* 0x000fe20000000800 */
[----:B------:R-:W1:Y:S07]  /*0010*/  S2R R0, SR_TID.X ;  /* 0x0000000000007919 */ /* 0x000e6e0000002100 */
[----:B------:R-:W2:Y:S01]  /*0020*/  LDC.64 R4, c[0x0][0x218] ;  /* 0x00008600ff047b82 */ /* 0x000ea20000000a00 */
[----:B------:R-:W-:Y:S01]  /*0030*/  ULDC.64 UR4, c[0x0][0x208] ;  /* 0x0000820000047ab9 */ /* 0x000fe20000000a00 */
[----:B------:R-:W3:Y:S06]  /*0040*/  S2R R7, SR_CTAID.X ;  /* 0x0000000000077919 */ /* 0x000eec0000002500 */
[----:B------:R-:W4:Y:S01]  /*0050*/  LDC.64 R2, c[0x0][0x210] ;  /* 0x00008400ff027b82 */ /* 0x000f220000000a00 */
[----:B-1----:R-:W-:Y:S01]  /*0060*/  IMAD.SHL.U32 R0, R0, 0x2, RZ ;  /* 0x0000000200007824 */ /* 0x002fe200078e00ff */
[----:B---3--:R-:W-:-:S04]  /*0070*/  SHF.R.S32.HI R6, RZ, 0x16, R7 ;  /* 0x00000016ff067819 */ /* 0x008fc80000011407 */
[----:B------:R-:W-:-:S05]  /*0080*/  LOP3.LUT R0, R0, 0x1fe, RZ, 0xc0, !PT ;  /* 0x000001fe00007812 */ /* 0x000fca00078ec0ff */
[----:B------:R-:W-:Y:S01]  /*0090*/  IMAD R7, R7, 0x200, R0 ;  /* 0x0000020007077824 */ /* 0x000fe200078e0200 */
[----:B------:R-:W-:-:S03]  /*00a0*/  SGXT R0, R6, 0x1 ;  /* 0x000000010600781a */ /* 0x000fc60000000200 */
[----:B----4-:R-:W-:Y:S01]  /*00b0*/  IMAD.WIDE R2, R7, 0x4, R2 ;  /* 0x0000000407027825 */ /* 0x010fe200078e0202 */
[----:B------:R-:W-:-:S04]  /*00c0*/  LEA.HI R0, R0, R7, RZ, 0x7 ;  /* 0x0000000700007211 */ /* 0x000fc800078f38ff */
[----:B------:R-:W-:-:S05]  /*00d0*/  LOP3.LUT R0, R0, 0xffffff80, RZ, 0xc0, !PT ;  /* 0xffffff8000007812 */ /* 0x000fca00078ec0ff */
[----:B------:R-:W-:Y:S02]  /*00e0*/  IMAD.IADD R9, R7, 0x1, -R0 ;  /* 0x0000000107097824 */ /* 0x000fe400078e0a00 */
[----:B------:R-:W3:Y:S02]  /*00f0*/  LDG.E.64 R6, desc[UR4][R2.64] ;  /* 0x0000000402067981 */ /* 0x000ee4000c1e1b00 */
[----:B--2---:R-:W-:-:S06]  /*0100*/  IMAD.WIDE R4, R9, 0x4, R4 ;  /* 0x0000000409047825 */ /* 0x004fcc00078e0204 */
[----:B------:R-:W3:Y:S02]  /*0110*/  LDG.E.EL.64 R4, desc[UR4][R4.64] ;  /* 0x0000000404047981 */ /* 0x000ee4000c2e1b00 */
[C---:B---3--:R-:W-:Y:S01]  /*0120*/  FSETP.GEU.AND P0, PT, R6.reuse, -R4, PT ;  /* 0x800000040600720b */ /* 0x048fe20003f0e000 */
[----:B------:R-:W-:Y:S01]  /*0130*/  FADD R6, R6, R4 ;  /* 0x0000000406067221 */ /* 0x000fe20000000000 */
[C---:B------:R-:W-:Y:S01]  /*0140*/  FADD R0, R7.reuse, R5 ;  /* 0x0000000507007221 */ /* 0x040fe20000000000 */
[----:B------:R-:W-:-:S03]  /*0150*/  FSETP.GEU.AND P1, PT, R7, -R5, PT ;  /* 0x800000050700720b */ /* 0x000fc60003f2e000 */
[----:B------:R-:W-:Y:S02]  /*0160*/  FSEL R6, R6, RZ, P0 ;  /* 0x000000ff06067208 */ /* 0x000fe40000000000 */
[----:B------:R-:W-:-:S05]  /*0170*/  FSEL R7, R0, RZ, P1 ;  /* 0x000000ff00077208 */ /* 0x000fca0000800000 */
[----:B------:R-:W-:Y:S01]  /*0180*/  STG.E.64 desc[UR4][R2.64], R6 ;  /* 0x0000000602007986 */ /* 0x000fe2000c101b04 */
[----:B------:R-:W-:Y:S05]  /*0190*/  EXIT ;  /* 0x000000000000794d */ /* 0x000fea0003800000 */
.L_x_0:
[----:B------:R-:W-:-:S00]  /*01a0*/  BRA `(.L_x_0) ;  /* 0xfffffffc00fc7947 */ /* 0x000fc0000383ffff */
[----:B------:R-:W-:-:S00]  /*01b0*/  NOP ;  /* 0x0000000000007918 */ /* 0x000fc00000000000 */
        /* <DEDUP_REMOVED lines=12> */
.L_x_1:


//--------------------- .nv.constant0.triton_poi_fused_convolution_relu_12 --------------------------
	.section	.nv.constant0.triton_poi_fused_convolution_relu_12,"a",@progbits
	.sectionflags	@""
	.align	4
.nv.constant0.triton_poi_fused_convolution_relu_12:
	.zero		548
